//
// Generated by NVIDIA NVVM Compiler
//
// Compiler Build ID: CL-36424714
// Cuda compilation tools, release 13.0, V13.0.88
// Based on NVVM 20.0.0
//

.version 9.0
.target sm_100
.address_size 64

	// .globl	_Z5tst01v
.extern .func  (.param .b32 func_retval0) vprintf
(
	.param .b64 vprintf_param_0,
	.param .b64 vprintf_param_1
)
;
.global .align 1 .b8 $str[4] = {37, 100, 10};

.visible .entry _Z5tst01v()
{
	.local .align 8 .b8 	__local_depot0[8];
	.reg .b64 	%SP;
	.reg .b64 	%SPL;
	.reg .b32 	%r<7>;
	.reg .b64 	%rd<5>;

	mov.u64 	%SPL, __local_depot0;
	cvta.local.u64 	%SP, %SPL;
	mov.u32 	%r1, %tid.x;
	and.b32  	%r2, %r1, 1;
	neg.s32 	%r3, %r2;
	and.b32  	%r4, %r3, 999;
	add.u64 	%rd1, %SP, 0;
	add.u64 	%rd2, %SPL, 0;
	st.local.u32 	[%rd2], %r4;
	mov.u64 	%rd3, $str;
	cvta.global.u64 	%rd4, %rd3;
	{ // callseq 0, 0
	.param .b64 param0;
	st.param.b64 	[param0], %rd4;
	.param .b64 param1;
	st.param.b64 	[param1], %rd1;
	.param .b32 retval0;
	call.uni (retval0), 
	vprintf, 
	(
	param0, 
	param1
	);
	ld.param.b32 	%r5, [retval0];
	} // callseq 0
	ret;

}
	// .globl	_Z5tst02v
.visible .entry _Z5tst02v()
{
	.local .align 8 .b8 	__local_depot1[8];
	.reg .b64 	%SP;
	.reg .b64 	%SPL;
	.reg .pred 	%p<2>;
	.reg .b32 	%r<5>;
	.reg .b64 	%rd<5>;

	mov.u64 	%SPL, __local_depot1;
	cvta.local.u64 	%SP, %SPL;
	mov.u32 	%r1, %tid.x;
	setp.lt.u32 	%p1, %r1, 100;
	selp.b32 	%r2, 999, 0, %p1;
	add.u64 	%rd1, %SP, 0;
	add.u64 	%rd2, %SPL, 0;
	st.local.u32 	[%rd2], %r2;
	mov.u64 	%rd3, $str;
	cvta.global.u64 	%rd4, %rd3;
	{ // callseq 1, 0
	.param .b64 param0;
	st.param.b64 	[param0], %rd4;
	.param .b64 param1;
	st.param.b64 	[param1], %rd1;
	.param .b32 retval0;
	call.uni (retval0), 
	vprintf, 
	(
	param0, 
	param1
	);
	ld.param.b32 	%r3, [retval0];
	} // callseq 1
	ret;

}


// ===== COMPILED SASS (sm_100) =====

	.target	sm_100

	.elftype	@"ET_EXEC"


//--------------------- .note.nv.tkinfo           --------------------------
	.section	.note.nv.tkinfo,"",@"SHT_NOTE"
	.sectionflags	@"SHF_NOTE_NV_TKINFO"
	.tkinfo
        /*0018*/ 	.word	0x00000002
        /*0030*/ 	.string	""
        /*0030*/ 	.string	"ptxas"
        /*0030*/ 	.string	"Cuda compilation tools, release 13.0, V13.0.88"
        /*0030*/ 	.string	"Build cuda_13.0.r13.0/compiler.36424714_0"
        /*0030*/ 	.string	"-arch sm_100 -m 64 "



//--------------------- .note.nv.cuinfo           --------------------------
	.section	.note.nv.cuinfo,"",@"SHT_NOTE"
	.sectionflags	@"SHF_NOTE_NV_CUINFO"
        /*0018*/ 	.short	0x0002
        /*001a*/ 	.short	0x0064
        /*001c*/ 	.short	0x0082
	.zero		2


//--------------------- .nv.info                  --------------------------
	.section	.nv.info,"",@"SHT_CUDA_INFO"
	.align	4


	//----- nvinfo : EIATTR_REGCOUNT
	.align		4
        /*0000*/ 	.byte	0x04, 0x2f
        /*0002*/ 	.short	(.L_2 - .L_1)
	.align		4
.L_1:
        /*0004*/ 	.word	index@(_Z5tst01v)
        /*0008*/ 	.word	0x00000018


	//----- nvinfo : EIATTR_FRAME_SIZE
	.align		4
.L_2:
        /*000c*/ 	.byte	0x04, 0x11
        /*000e*/ 	.short	(.L_4 - .L_3)
	.align		4
.L_3:
        /*0010*/ 	.word	index@(_Z5tst01v)
        /*0014*/ 	.word	0x00000008


	//----- nvinfo : EIATTR_REGCOUNT
	.align		4
.L_4:
        /*0018*/ 	.byte	0x04, 0x2f
        /*001a*/ 	.short	(.L_6 - .L_5)
	.align		4
.L_5:
        /*001c*/ 	.word	index@(_Z5tst02v)
        /*0020*/ 	.word	0x00000018


	//----- nvinfo : EIATTR_FRAME_SIZE
	.align		4
.L_6:
        /*0024*/ 	.byte	0x04, 0x11
        /*0026*/ 	.short	(.L_8 - .L_7)
	.align		4
.L_7:
        /*0028*/ 	.word	index@(_Z5tst02v)
        /*002c*/ 	.word	0x00000008


	//----- nvinfo : EIATTR_MIN_STACK_SIZE
	.align		4
.L_8:
        /*0030*/ 	.byte	0x04, 0x12
        /*0032*/ 	.short	(.L_10 - .L_9)
	.align		4
.L_9:
        /*0034*/ 	.word	index@(_Z5tst02v)
        /*0038*/ 	.word	0x00000008


	//----- nvinfo : EIATTR_MIN_STACK_SIZE
	.align		4
.L_10:
        /*003c*/ 	.byte	0x04, 0x12
        /*003e*/ 	.short	(.L_12 - .L_11)
	.align		4
.L_11:
        /*0040*/ 	.word	index@(_Z5tst01v)
        /*0044*/ 	.word	0x00000008
.L_12:


//--------------------- .nv.compat                --------------------------
	.section	.nv.compat,"",@"SHT_CUDA_COMPAT_INFO"
	.align	4
        /*0000*/ 	.byte	0x02, 0x09, 0x00, 0x00, 0x02, 0x02, 0x01, 0x00, 0x02, 0x05, 0x05, 0x00, 0x03, 0x07, 0x01, 0x01
        /*0010*/ 	.byte	0x02, 0x03, 0x00, 0x00, 0x02, 0x06, 0x01, 0x00, 0x04, 0x0b, 0x08, 0x00, 0x09, 0x00, 0x00, 0x00
        /*0020*/ 	.byte	0x00, 0x00, 0x00, 0x00


//--------------------- .nv.info._Z5tst02v        --------------------------
	.section	.nv.info._Z5tst02v,"",@"SHT_CUDA_INFO"
	.sectionflags	@""
	.align	4


	//----- nvinfo : EIATTR_CUDA_API_VERSION
	.align		4
        /*0000*/ 	.byte	0x04, 0x37
        /*0002*/ 	.short	(.L_14 - .L_13)
.L_13:
        /*0004*/ 	.word	0x00000082


	//----- nvinfo : EIATTR_SPARSE_MMA_MASK
	.align		4
.L_14:
        /*0008*/ 	.byte	0x03, 0x50
        /*000a*/ 	.short	0x0000


	//----- nvinfo : EIATTR_MAXREG_COUNT
	.align		4
        /*000c*/ 	.byte	0x03, 0x1b
        /*000e*/ 	.short	0x00ff


	//----- nvinfo : EIATTR_EXTERNS
	.align		4
        /*0010*/ 	.byte	0x04, 0x0f
        /*0012*/ 	.short	(.L_16 - .L_15)


	//   ....[0]....
	.align		4
.L_15:
        /*0014*/ 	.word	index@(vprintf)


	//----- nvinfo : EIATTR_MERCURY_ISA_VERSION
	.align		4
.L_16:
        /*0018*/ 	.byte	0x03, 0x5f
        /*001a*/ 	.short	0x0101


	//----- nvinfo : EIATTR_VRC_CTA_INIT_COUNT
	.align		4
        /*001c*/ 	.byte	0x02, 0x4a
	.zero		1
	.zero		1


	//----- nvinfo : EIATTR_SYSCALL_OFFSETS
	.align		4
        /*0020*/ 	.byte	0x04, 0x46
        /*0022*/ 	.short	(.L_18 - .L_17)


	//   ....[0]....
.L_17:
        /*0024*/ 	.word	0x00000100


	//----- nvinfo : EIATTR_EXIT_INSTR_OFFSETS
	.align		4
.L_18:
        /*0028*/ 	.byte	0x04, 0x1c
        /*002a*/ 	.short	(.L_20 - .L_19)


	//   ....[0]....
.L_19:
        /*002c*/ 	.word	0x00000110


	//----- nvinfo : EIATTR_SW_WAR
	.align		4
.L_20:
        /*0030*/ 	.byte	0x04, 0x36
        /*0032*/ 	.short	(.L_22 - .L_21)
.L_21:
        /*0034*/ 	.word	0x00000008
.L_22:


//--------------------- .nv.info._Z5tst01v        --------------------------
	.section	.nv.info._Z5tst01v,"",@"SHT_CUDA_INFO"
	.sectionflags	@""
	.align	4


	//----- nvinfo : EIATTR_CUDA_API_VERSION
	.align		4
        /*0000*/ 	.byte	0x04, 0x37
        /*0002*/ 	.short	(.L_24 - .L_23)
.L_23:
        /*0004*/ 	.word	0x00000082


	//----- nvinfo : EIATTR_SPARSE_MMA_MASK
	.align		4
.L_24:
        /*0008*/ 	.byte	0x03, 0x50
        /*000a*/ 	.short	0x0000


	//----- nvinfo : EIATTR_MAXREG_COUNT
	.align		4
        /*000c*/ 	.byte	0x03, 0x1b
        /*000e*/ 	.short	0x00ff


	//----- nvinfo : EIATTR_EXTERNS
	.align		4
        /*0010*/ 	.byte	0x04, 0x0f
        /*0012*/ 	.short	(.L_26 - .L_25)


	//   ....[0]....
	.align		4
.L_25:
        /*0014*/ 	.word	index@(vprintf)


	//----- nvinfo : EIATTR_MERCURY_ISA_VERSION
	.align		4
.L_26:
        /*0018*/ 	.byte	0x03, 0x5f
        /*001a*/ 	.short	0x0101


	//----- nvinfo : EIATTR_VRC_CTA_INIT_COUNT
	.align		4
        /*001c*/ 	.byte	0x02, 0x4a
	.zero		1
	.zero		1


	//----- nvinfo : EIATTR_SYSCALL_OFFSETS
	.align		4
        /*0020*/ 	.byte	0x04, 0x46
        /*0022*/ 	.short	(.L_28 - .L_27)


	//   ....[0]....
.L_27:
        /*0024*/ 	.word	0x00000110


	//----- nvinfo : EIATTR_EXIT_INSTR_OFFSETS
	.align		4
.L_28:
        /*0028*/ 	.byte	0x04, 0x1c
        /*002a*/ 	.short	(.L_30 - .L_29)


	//   ....[0]....
.L_29:
        /*002c*/ 	.word	0x00000120


	//----- nvinfo : EIATTR_SW_WAR
	.align		4
.L_30:
        /*0030*/ 	.byte	0x04, 0x36
        /*0032*/ 	.short	(.L_32 - .L_31)
.L_31:
        /*0034*/ 	.word	0x00000008
.L_32:


//--------------------- .nv.callgraph             --------------------------
	.section	.nv.callgraph,"",@"SHT_CUDA_CALLGRAPH"
	.align	4
	.sectionentsize	8
	.align		4
        /*0000*/ 	.word	0x00000000
	.align		4
        /*0004*/ 	.word	0xffffffff
	.align		4
        /*0008*/ 	.word	index@(_Z5tst02v)
	.align		4
        /*000c*/ 	.word	index@(vprintf)
	.align		4
        /*0010*/ 	.word	index@(_Z5tst01v)
	.align		4
        /*0014*/ 	.word	index@(vprintf)
	.align		4
        /*0018*/ 	.word	0x00000000
	.align		4
        /*001c*/ 	.word	0xfffffffe
	.align		4
        /*0020*/ 	.word	0x00000000
	.align		4
        /*0024*/ 	.word	0xfffffffd
	.align		4
        /*0028*/ 	.word	0x00000000
	.align		4
        /*002c*/ 	.word	0xfffffffc


//--------------------- .nv.constant4             --------------------------
	.section	.nv.constant4,"a",@progbits
	.align	8
	.align		8
.nv.constant4:
        /*0000*/ 	.dword	vprintf
	.align		8
        /*0008*/ 	.dword	$str


//--------------------- .text._Z5tst02v           --------------------------
	.section	.text._Z5tst02v,"ax",@progbits
	.align	128
        .global         _Z5tst02v
        .type           _Z5tst02v,@function
        .size           _Z5tst02v,(.L_x_4 - _Z5tst02v)
        .other          _Z5tst02v,@"STO_CUDA_ENTRY STV_DEFAULT"
_Z5tst02v:
.text._Z5tst02v:
[----:B------:R-:W0:Y:S01]  /*0000*/  LDC R1, c[0x0][0x37c] ;  /* 0x0000df00ff017b82 */ /* 0x000e220000000800 */
[----:B------:R-:W1:Y:S01]  /*0010*/  S2R R0, SR_TID.X ;  /* 0x0000000000007919 */ /* 0x000e620000002100 */
[----:B------:R-:W-:Y:S01]  /*0020*/  MOV R2, 0x0 ;  /* 0x0000000000027802 */ /* 0x000fe20000000f00 */
[----:B0-----:R-:W-:Y:S01]  /*0030*/  VIADD R1, R1, 0xfffffff8 ;  /* 0xfffffff801017836 */ /* 0x001fe20000000000 */
[----:B------:R-:W0:Y:S04]  /*0040*/  LDCU UR4, c[0x0][0x2f8] ;  /* 0x00005f00ff0477ac */ /* 0x000e280008000800 */
[----:B------:R-:W2:Y:S01]  /*0050*/  LDC.64 R2, c[0x4][R2] ;  /* 0x0100000002027b82 */ /* 0x000ea20000000a00 */
[----:B------:R-:W3:Y:S01]  /*0060*/  LDCU.64 UR6, c[0x4][0x8] ;  /* 0x01000100ff0677ac */ /* 0x000ee20008000a00 */
[----:B------:R-:W4:Y:S01]  /*0070*/  LDCU UR5, c[0x0][0x2fc] ;  /* 0x00005f80ff0577ac */ /* 0x000f220008000800 */
[----:B---3--:R-:W-:-:S02]  /*0080*/  IMAD.U32 R4, RZ, RZ, UR6 ;  /* 0x00000006ff047e24 */ /* 0x008fc4000f8e00ff */
[----:B------:R-:W-:Y:S01]  /*0090*/  IMAD.U32 R5, RZ, RZ, UR7 ;  /* 0x00000007ff057e24 */ /* 0x000fe2000f8e00ff */
[----:B-1----:R-:W-:-:S04]  /*00a0*/  ISETP.GE.U32.AND P0, PT, R0, 0x64, PT ;  /* 0x000000640000780c */ /* 0x002fc80003f06070 */
[----:B------:R-:W-:Y:S02]  /*00b0*/  SEL R0, RZ, 0x3e7, P0 ;  /* 0x000003e7ff007807 */ /* 0x000fe40000000000 */
[----:B0-----:R-:W-:-:S03]  /*00c0*/  IADD3 R6, P0, PT, R1, UR4, RZ ;  /* 0x0000000401067c10 */ /* 0x001fc6000ff1e0ff */
[----:B------:R0:W-:Y:S02]  /*00d0*/  STL [R1], R0 ;  /* 0x0000000001007387 */ /* 0x0001e40000100800 */
[----:B----4-:R-:W-:-:S08]  /*00e0*/  IMAD.X R7, RZ, RZ, UR5, P0 ;  /* 0x00000005ff077e24 */ /* 0x010fd000080e06ff */
[----:B------:R-:W-:-:S07]  /*00f0*/  LEPC R20, `(.L_x_0) ;  /* 0x000000001014794e */ /* 0x000fce0000000000 */
[----:B0-2---:R-:W-:Y:S05]  /*0100*/  CALL.ABS.NOINC R2 ;  /* 0x0000000002007343 */ /* 0x005fea0003c00000 */
.L_x_0:
[----:B------:R-:W-:Y:S05]  /*0110*/  EXIT ;  /* 0x000000000000794d */ /* 0x000fea0003800000 */
.L_x_1:
[----:B------:R-:W-:-:S00]  /*0120*/  BRA `(.L_x_1) ;  /* 0xfffffffc00fc7947 */ /* 0x000fc0000383ffff */
[----:B------:R-:W-:-:S00]  /*0130*/  NOP ;  /* 0x0000000000007918 */ /* 0x000fc00000000000 */
        /* <DEDUP_REMOVED lines=12> */
.L_x_4:


//--------------------- .text._Z5tst01v           --------------------------
	.section	.text._Z5tst01v,"ax",@progbits
	.align	128
        .global         _Z5tst01v
        .type           _Z5tst01v,@function
        .size           _Z5tst01v,(.L_x_5 - _Z5tst01v)
        .other          _Z5tst01v,@"STO_CUDA_ENTRY STV_DEFAULT"
_Z5tst01v:
.text._Z5tst01v:
        /* <DEDUP_REMOVED lines=8> */
[----:B0-----:R-:W-:Y:S01]  /*0080*/  IADD3 R6, P0, PT, R1, UR4, RZ ;  /* 0x0000000401067c10 */ /* 0x001fe2000ff1e0ff */
[----:B---3--:R-:W-:-:S02]  /*0090*/  IMAD.U32 R4, RZ, RZ, UR6 ;  /* 0x00000006ff047e24 */ /* 0x008fc4000f8e00ff */
[----:B------:R-:W-:Y:S02]  /*00a0*/  IMAD.U32 R5, RZ, RZ, UR7 ;  /* 0x00000007ff057e24 */ /* 0x000fe4000f8e00ff */
[----:B----4-:R-:W-:Y:S01]  /*00b0*/  IMAD.X R7, RZ, RZ, UR5, P0 ;  /* 0x00000005ff077e24 */ /* 0x010fe200080e06ff */
[----:B-1----:R-:W-:-:S05]  /*00c0*/  LOP3.LUT R0, R0, 0x1, RZ, 0xc0, !PT ;  /* 0x0000000100007812 */ /* 0x002fca00078ec0ff */
[----:B------:R-:W-:-:S05]  /*00d0*/  IMAD.MOV R0, RZ, RZ, -R0 ;  /* 0x000000ffff007224 */ /* 0x000fca00078e0a00 */
[----:B------:R-:W-:-:S05]  /*00e0*/  LOP3.LUT R0, R0, 0x3e7, RZ, 0xc0, !PT ;  /* 0x000003e700007812 */ /* 0x000fca00078ec0ff */
[----:B------:R0:W-:Y:S02]  /*00f0*/  STL [R1], R0 ;  /* 0x0000000001007387 */ /* 0x0001e40000100800 */
[----:B------:R-:W-:-:S07]  /*0100*/  LEPC R20, `(.L_x_2) ;  /* 0x000000001014794e */ /* 0x000fce0000000000 */
[----:B0-2---:R-:W-:Y:S05]  /*0110*/  CALL.ABS.NOINC R2 ;  /* 0x0000000002007343 */ /* 0x005fea0003c00000 */
.L_x_2:
[----:B------:R-:W-:Y:S05]  /*0120*/  EXIT ;  /* 0x000000000000794d */ /* 0x000fea0003800000 */
.L_x_3:
        /* <DEDUP_REMOVED lines=13> */
.L_x_5:


//--------------------- .nv.global.init           --------------------------
	.section	.nv.global.init,"aw",@progbits
.nv.global.init:
	.type		$str,@object
	.size		$str,(.L_0 - $str)
$str:
        /*0000*/ 	.byte	0x25, 0x64, 0x0a, 0x00
.L_0:


//--------------------- .nv.shared.reserved.0     --------------------------
	.section	.nv.shared.reserved.0,"aw",@nobits
	.weak		__nv_reservedSMEM_offset_0_alias
	.size		__nv_reservedSMEM_offset_0_alias, 0, 64
	.other		__nv_reservedSMEM_offset_0_alias,@"STO_CUDA_RESERVED_SHARED STV_DEFAULT"
__nv_reservedSMEM_offset_0_alias:
	.zero		0
	.zero		64


//--------------------- .nv.constant0._Z5tst02v   --------------------------
	.section	.nv.constant0._Z5tst02v,"a",@progbits
	.sectionflags	@""
	.align	4
.nv.constant0._Z5tst02v:
	.zero		896


//--------------------- .nv.constant0._Z5tst01v   --------------------------
	.section	.nv.constant0._Z5tst01v,"a",@progbits
	.sectionflags	@""
	.align	4
.nv.constant0._Z5tst01v:
	.zero		896


//--------------------- SYMBOLS --------------------------

	.type		.nv.reservedSmem.offset0,@object
	.size		.nv.reservedSmem.offset0,0x4
	.type		vprintf,@function
